	.headerflags	@"EF_CUDA_TEXMODE_UNIFIED EF_CUDA_64BIT_ADDRESS EF_CUDA_ACCELERATORS EF_CUDA_SM90 EF_CUDA_VIRTUAL_SM(EF_CUDA_SM90)"
	.elftype	@"ET_EXEC"


//--------------------- .nv.info                  --------------------------
	.section	.nv.info,"",@"SHT_CUDA_INFO"
	.align	4


	//----- nvinfo : EIATTR_REGCOUNT
	.align		4
        /*0000*/ 	.byte	0x04, 0x2f
        /*0002*/ 	.short	(.L_3 - .L_2)
	.align		4
.L_2:
        /*0004*/ 	.word	index@(triton_poi_fused__native_batch_norm_legit_no_training_add_relu_11)
        /*0008*/ 	.word	0x00000016


	//----- nvinfo : EIATTR_MIN_STACK_SIZE
	.align		4
.L_3:
        /*000c*/ 	.byte	0x04, 0x12
        /*000e*/ 	.short	(.L_5 - .L_4)
	.align		4
.L_4:
        /*0010*/ 	.word	index@(triton_poi_fused__native_batch_norm_legit_no_training_add_relu_11)
        /*0014*/ 	.word	0x00000000


	//----- nvinfo : EIATTR_FRAME_SIZE
	.align		4
.L_5:
        /*0018*/ 	.byte	0x04, 0x11
        /*001a*/ 	.short	(.L_7 - .L_6)
	.align		4
.L_6:
        /*001c*/ 	.word	index@(triton_poi_fused__native_batch_norm_legit_no_training_add_relu_11)
        /*0020*/ 	.word	0x00000000


	//----- nvinfo : EIATTR_MIN_STACK_SIZE
	.align		4
.L_7:
        /*0024*/ 	.byte	0x04, 0x12
        /*0026*/ 	.short	(.L_9 - .L_8)
	.align		4
.L_8:
        /*0028*/ 	.word	index@(triton_poi_fused__native_batch_norm_legit_no_training_add_relu_11)
        /*002c*/ 	.word	0x00000000
.L_9:


//--------------------- .nv.info.triton_poi_fused__native_batch_norm_legit_no_training_add_relu_11 --------------------------
	.section	.nv.info.triton_poi_fused__native_batch_norm_legit_no_training_add_relu_11,"",@"SHT_CUDA_INFO"
	.sectionflags	@""
	.align	4


	//----- nvinfo : EIATTR_CUDA_API_VERSION
	.align		4
        /*0000*/ 	.byte	0x04, 0x37
        /*0002*/ 	.short	(.L_11 - .L_10)
.L_10:
        /*0004*/ 	.word	0x0000007c


	//----- nvinfo : EIATTR_KPARAM_INFO
	.align		4
.L_11:
        /*0008*/ 	.byte	0x04, 0x17
        /*000a*/ 	.short	(.L_13 - .L_12)
.L_12:
        /*000c*/ 	.word	0x00000000
        /*0010*/ 	.short	0x0008
        /*0012*/ 	.short	0x0040
        /*0014*/ 	.byte	0x00, 0xf0, 0x11, 0x00


	//----- nvinfo : EIATTR_KPARAM_INFO
	.align		4
.L_13:
        /*0018*/ 	.byte	0x04, 0x17
        /*001a*/ 	.short	(.L_15 - .L_14)
.L_14:
        /*001c*/ 	.word	0x00000000
        /*0020*/ 	.short	0x0007
        /*0022*/ 	.short	0x0038
        /*0024*/ 	.byte	0x00, 0xf4, 0x21, 0x00


	//----- nvinfo : EIATTR_KPARAM_INFO
	.align		4
.L_15:
        /*0028*/ 	.byte	0x04, 0x17
        /*002a*/ 	.short	(.L_17 - .L_16)
.L_16:
        /*002c*/ 	.word	0x00000000
        /*0030*/ 	.short	0x0006
        /*0032*/ 	.short	0x0030
        /*0034*/ 	.byte	0x00, 0xf4, 0x21, 0x00


	//----- nvinfo : EIATTR_KPARAM_INFO
	.align		4
.L_17:
        /*0038*/ 	.byte	0x04, 0x17
        /*003a*/ 	.short	(.L_19 - .L_18)
.L_18:
        /*003c*/ 	.word	0x00000000
        /*0040*/ 	.short	0x0005
        /*0042*/ 	.short	0x0028
        /*0044*/ 	.byte	0x00, 0xf4, 0x21, 0x00


	//----- nvinfo : EIATTR_KPARAM_INFO
	.align		4
.L_19:
        /*0048*/ 	.byte	0x04, 0x17
        /*004a*/ 	.short	(.L_21 - .L_20)
.L_20:
        /*004c*/ 	.word	0x00000000
        /*0050*/ 	.short	0x0004
        /*0052*/ 	.short	0x0020
        /*0054*/ 	.byte	0x00, 0xf4, 0x21, 0x00


	//----- nvinfo : EIATTR_KPARAM_INFO
	.align		4
.L_21:
        /*0058*/ 	.byte	0x04, 0x17
        /*005a*/ 	.short	(.L_23 - .L_22)
.L_22:
        /*005c*/ 	.word	0x00000000
        /*0060*/ 	.short	0x0003
        /*0062*/ 	.short	0x0018
        /*0064*/ 	.byte	0x00, 0xf4, 0x21, 0x00


	//----- nvinfo : EIATTR_KPARAM_INFO
	.align		4
.L_23:
        /*0068*/ 	.byte	0x04, 0x17
        /*006a*/ 	.short	(.L_25 - .L_24)
.L_24:
        /*006c*/ 	.word	0x00000000
        /*0070*/ 	.short	0x0002
        /*0072*/ 	.short	0x0010
        /*0074*/ 	.byte	0x00, 0xf4, 0x21, 0x00


	//----- nvinfo : EIATTR_KPARAM_INFO
	.align		4
.L_25:
        /*0078*/ 	.byte	0x04, 0x17
        /*007a*/ 	.short	(.L_27 - .L_26)
.L_26:
        /*007c*/ 	.word	0x00000000
        /*0080*/ 	.short	0x0001
        /*0082*/ 	.short	0x0008
        /*0084*/ 	.byte	0x00, 0xf4, 0x21, 0x00


	//----- nvinfo : EIATTR_KPARAM_INFO
	.align		4
.L_27:
        /*0088*/ 	.byte	0x04, 0x17
        /*008a*/ 	.short	(.L_29 - .L_28)
.L_28:
        /*008c*/ 	.word	0x00000000
        /*0090*/ 	.short	0x0000
        /*0092*/ 	.short	0x0000
        /*0094*/ 	.byte	0x00, 0xf4, 0x21, 0x00


	//----- nvinfo : EIATTR_SPARSE_MMA_MASK
	.align		4
.L_29:
        /*0098*/ 	.byte	0x03, 0x50
        /*009a*/ 	.short	0x0000


	//----- nvinfo : EIATTR_MAXREG_COUNT
	.align		4
        /*009c*/ 	.byte	0x03, 0x1b
        /*009e*/ 	.short	0x00ff


	//----- nvinfo : EIATTR_EXIT_INSTR_OFFSETS
	.align		4
        /*00a0*/ 	.byte	0x04, 0x1c
        /*00a2*/ 	.short	(.L_31 - .L_30)


	//   ....[0]....
.L_30:
        /*00a4*/ 	.word	0x00000470


	//----- nvinfo : EIATTR_REQNTID
	.align		4
.L_31:
        /*00a8*/ 	.byte	0x04, 0x10
        /*00aa*/ 	.short	(.L_33 - .L_32)
.L_32:
        /*00ac*/ 	.word	0x00000100
        /*00b0*/ 	.word	0x00000001
        /*00b4*/ 	.word	0x00000001


	//----- nvinfo : EIATTR_CBANK_PARAM_SIZE
	.align		4
.L_33:
        /*00b8*/ 	.byte	0x03, 0x19
        /*00ba*/ 	.short	0x0044


	//----- nvinfo : EIATTR_PARAM_CBANK
	.align		4
        /*00bc*/ 	.byte	0x04, 0x0a
        /*00be*/ 	.short	(.L_35 - .L_34)
	.align		4
.L_34:
        /*00c0*/ 	.word	index@(.nv.constant0.triton_poi_fused__native_batch_norm_legit_no_training_add_relu_11)
        /*00c4*/ 	.short	0x0210
        /*00c6*/ 	.short	0x0044


	//----- nvinfo : EIATTR_SW_WAR
	.align		4
.L_35:
        /*00c8*/ 	.byte	0x04, 0x36
        /*00ca*/ 	.short	(.L_37 - .L_36)
.L_36:
        /*00cc*/ 	.word	0x00000008
.L_37:


//--------------------- .nv.callgraph             --------------------------
	.section	.nv.callgraph,"",@"SHT_CUDA_CALLGRAPH"
	.align	4
	.sectionentsize	8
	.align		4
        /*0000*/ 	.word	0x00000000
	.align		4
        /*0004*/ 	.word	0xffffffff
	.align		4
        /*0008*/ 	.word	0x00000000
	.align		4
        /*000c*/ 	.word	0xfffffffe
	.align		4
        /*0010*/ 	.word	0x00000000
	.align		4
        /*0014*/ 	.word	0xfffffffd
	.align		4
        /*0018*/ 	.word	0x00000000
	.align		4
        /*001c*/ 	.word	0xfffffffc


//--------------------- .nv.constant4             --------------------------
	.section	.nv.constant4,"a",@progbits
	.align	8
	.align		8
.nv.constant4:
        /*0000*/ 	.dword	_$_str
	.align		8
        /*0008*/ 	.dword	_$_str_$_2


//--------------------- .text.triton_poi_fused__native_batch_norm_legit_no_training_add_relu_11 --------------------------
	.section	.text.triton_poi_fused__native_batch_norm_legit_no_training_add_relu_11,"ax",@progbits
	.align	128
        .global         triton_poi_fused__native_batch_norm_legit_no_training_add_relu_11
        .type           triton_poi_fused__native_batch_norm_legit_no_training_add_relu_11,@function
        .size           triton_poi_fused__native_batch_norm_legit_no_training_add_relu_11,(.L_x_1 - triton_poi_fused__native_batch_norm_legit_no_training_add_relu_11)
        .other          triton_poi_fused__native_batch_norm_legit_no_training_add_relu_11,@"STO_CUDA_ENTRY STV_DEFAULT"
triton_poi_fused__native_batch_norm_legit_no_training_add_relu_11:
.text.triton_poi_fused__native_batch_norm_legit_no_training_add_relu_11:
[----:B------:R-:W-:Y:S01]  /*0000*/  LDC R1, c[0x0][0x28] ;  /* 0x00000a00ff017b82 */ /* 0x000fe20000000800 */
[----:B------:R-:W1:Y:S07]  /*0010*/  S2R R0, SR_TID.X ;  /* 0x0000000000007919 */ /* 0x000e6e0000002100 */
[----:B------:R-:W2:Y:S01]  /*0020*/  LDC.64 R2, c[0x0][0x230] ;  /* 0x00008c00ff027b82 */ /* 0x000ea20000000a00 */
[----:B------:R-:W-:Y:S01]  /*0030*/  ULDC.64 UR4, c[0x0][0x208] ;  /* 0x0000820000047ab9 */ /* 0x000fe20000000a00 */
[----:B------:R-:W3:Y:S06]  /*0040*/  S2R R7, SR_CTAID.X ;  /* 0x0000000000077919 */ /* 0x000eec0000002500 */
[----:B------:R-:W4:Y:S08]  /*0050*/  LDC.64 R8, c[0x0][0x218] ;  /* 0x00008600ff087b82 */ /* 0x000f300000000a00 */
[----:B------:R-:W5:Y:S08]  /*0060*/  LDC.64 R16, c[0x0][0x228] ;  /* 0x00008a00ff107b82 */ /* 0x000f700000000a00 */
[----:B------:R-:W5:Y:S01]  /*0070*/  LDC.64 R12, c[0x0][0x240] ;  /* 0x00009000ff0c7b82 */ /* 0x000f620000000a00 */
[----:B-1----:R-:W-:-:S07]  /*0080*/  SHF.L.U32 R0, R0, 0x1, RZ ;  /* 0x0000000100007819 */ /* 0x002fce00000006ff */
[----:B------:R-:W1:Y:S01]  /*0090*/  LDC.64 R14, c[0x0][0x238] ;  /* 0x00008e00ff0e7b82 */ /* 0x000e620000000a00 */
[----:B---3--:R-:W-:Y:S02]  /*00a0*/  SHF.R.S32.HI R5, RZ, 0x16, R7 ;  /* 0x00000016ff057819 */ /* 0x008fe40000011407 */
[----:B------:R-:W-:Y:S02]  /*00b0*/  LOP3.LUT R0, R0, 0x1fe, RZ, 0xc0, !PT ;  /* 0x000001fe00007812 */ /* 0x000fe400078ec0ff */
[----:B------:R-:W-:Y:S02]  /*00c0*/  SGXT R5, R5, 0x1 ;  /* 0x000000010505781a */ /* 0x000fe40000000200 */
[----:B------:R-:W-:Y:S02]  /*00d0*/  LEA R0, R7, R0, 0x9 ;  /* 0x0000000007007211 */ /* 0x000fe400078e48ff */
[----:B------:R-:W3:Y:S02]  /*00e0*/  LDC.64 R6, c[0x0][0x220] ;  /* 0x00008800ff067b82 */ /* 0x000ee40000000a00 */
[----:B------:R-:W-:-:S04]  /*00f0*/  LEA.HI R5, R5, R0, RZ, 0x5 ;  /* 0x0000000005057211 */ /* 0x000fc800078f28ff */
[----:B------:R-:W-:-:S04]  /*0100*/  LOP3.LUT R5, R5, 0xffffffe0, RZ, 0xc0, !PT ;  /* 0xffffffe005057812 */ /* 0x000fc800078ec0ff */
[----:B------:R-:W-:Y:S02]  /*0110*/  IADD3 R10, R0, -R5, RZ ;  /* 0x80000005000a7210 */ /* 0x000fe40007ffe0ff */
[----:B------:R-:W1:Y:S03]  /*0120*/  LDC.64 R4, c[0x0][0x210] ;  /* 0x00008400ff047b82 */ /* 0x000e660000000a00 */
[----:B--2---:R-:W-:-:S06]  /*0130*/  IMAD.WIDE R2, R10, 0x4, R2 ;  /* 0x000000040a027825 */ /* 0x004fcc00078e0202 */
[----:B------:R-:W2:Y:S01]  /*0140*/  LDG.E.EL.64 R2, desc[UR4][R2.64] ;  /* 0x0000000402027981 */ /* 0x000ea2000c2e1b00 */
[----:B----4-:R-:W-:-:S04]  /*0150*/  IMAD.WIDE R8, R0, 0x4, R8 ;  /* 0x0000000400087825 */ /* 0x010fc800078e0208 */
[----:B---3--:R-:W-:Y:S02]  /*0160*/  IMAD.WIDE R6, R0, 0x4, R6 ;  /* 0x0000000400067825 */ /* 0x008fe400078e0206 */
[----:B------:R-:W3:Y:S02]  /*0170*/  LDG.E.64 R8, desc[UR4][R8.64] ;  /* 0x0000000408087981 */ /* 0x000ee4000c1e1b00 */
[----:B-----5:R-:W-:Y:S02]  /*0180*/  IMAD.WIDE R16, R10, 0x4, R16 ;  /* 0x000000040a107825 */ /* 0x020fe400078e0210 */
[----:B------:R-:W4:Y:S02]  /*0190*/  LDG.E.64 R6, desc[UR4][R6.64] ;  /* 0x0000000406067981 */ /* 0x000f24000c1e1b00 */
[----:B01----:R-:W-:Y:S02]  /*01a0*/  IMAD.WIDE R4, R0, 0x4, R4 ;  /* 0x0000000400047825 */ /* 0x003fe400078e0204 */
[----:B------:R-:W5:Y:S04]  /*01b0*/  LDG.E.EL.64 R16, desc[UR4][R16.64] ;  /* 0x0000000410107981 */ /* 0x000f68000c2e1b00 */
[----:B------:R-:W3:Y:S01]  /*01c0*/  LDG.E.64 R4, desc[UR4][R4.64] ;  /* 0x0000000404047981 */ /* 0x000ee2000c1e1b00 */
[----:B------:R-:W-:-:S04]  /*01d0*/  IMAD.WIDE R12, R10, 0x4, R12 ;  /* 0x000000040a0c7825 */ /* 0x000fc800078e020c */
[----:B------:R-:W-:Y:S02]  /*01e0*/  IMAD.WIDE R14, R10, 0x4, R14 ;  /* 0x000000040a0e7825 */ /* 0x000fe400078e020e */
[----:B------:R-:W4:Y:S04]  /*01f0*/  LDG.E.EL.64 R12, desc[UR4][R12.64] ;  /* 0x000000040c0c7981 */ /* 0x000f28000c2e1b00 */
[----:B------:R0:W4:Y:S02]  /*0200*/  LDG.E.EL.64 R10, desc[UR4][R14.64] ;  /* 0x000000040e0a7981 */ /* 0x000124000c2e1b00 */
[----:B0-----:R-:W-:Y:S01]  /*0210*/  HFMA2.MMA R15, -RZ, RZ, 1.625, 0 ;  /* 0x3e800000ff0f7435 */ /* 0x001fe200000001ff */
[----:B--2---:R-:W-:Y:S01]  /*0220*/  FADD R2, R2, 9.9999997473787516356e-06 ;  /* 0x3727c5ac02027421 */ /* 0x004fe20000000000 */
[----:B------:R-:W-:-:S03]  /*0230*/  FADD R3, R3, 9.9999997473787516356e-06 ;  /* 0x3727c5ac03037421 */ /* 0x000fc60000000000 */
[----:B------:R-:W0:Y:S08]  /*0240*/  MUFU.SQRT R18, R2 ;  /* 0x0000000200127308 */ /* 0x000e300000002000 */
[----:B------:R1:W2:Y:S01]  /*0250*/  MUFU.SQRT R19, R3 ;  /* 0x0000000300137308 */ /* 0x0002a20000002000 */
[C---:B0-----:R-:W-:Y:S02]  /*0260*/  FSETP.GT.AND P0, PT, R18.reuse, 8.50705917302346158658e+37, PT ;  /* 0x7e8000001200780b */ /* 0x041fe40003f04000 */
[----:B------:R-:W-:Y:S01]  /*0270*/  FSETP.GEU.AND P2, PT, R18, 1.175494350822287508e-38, PT ;  /* 0x008000001200780b */ /* 0x000fe20003f4e000 */
[----:B---3--:R-:W-:Y:S01]  /*0280*/  FADD R14, R5, R9 ;  /* 0x00000009050e7221 */ /* 0x008fe20000000000 */
[----:B-1----:R-:W0:Y:S01]  /*0290*/  LDC.64 R2, c[0x0][0x248] ;  /* 0x00009200ff027b82 */ /* 0x002e220000000a00 */
[----:B--2---:R-:W-:-:S02]  /*02a0*/  FSETP.GT.AND P1, PT, R19, 8.50705917302346158658e+37, PT ;  /* 0x7e8000001300780b */ /* 0x004fc40003f24000 */
[----:B------:R-:W-:-:S06]  /*02b0*/  FSETP.GEU.AND P3, PT, R19, 1.175494350822287508e-38, PT ;  /* 0x008000001300780b */ /* 0x000fcc0003f6e000 */
[----:B------:R-:W-:-:S04]  /*02c0*/  @P0 FMUL R18, R18, 0.25 ;  /* 0x3e80000012120820 */ /* 0x000fc80000400000 */
[----:B------:R-:W-:Y:S01]  /*02d0*/  @!P2 FMUL R18, R18, 16777216 ;  /* 0x4b8000001212a820 */ /* 0x000fe20000400000 */
[----:B------:R-:W-:-:S04]  /*02e0*/  @P1 FMUL R19, R19, 0.25 ;  /* 0x3e80000013131820 */ /* 0x000fc80000400000 */
[----:B------:R-:W-:Y:S01]  /*02f0*/  @!P3 FMUL R19, R19, 16777216 ;  /* 0x4b8000001313b820 */ /* 0x000fe20000400000 */
[----:B------:R-:W1:Y:S01]  /*0300*/  MUFU.RCP R18, R18 ;  /* 0x0000001200127308 */ /* 0x000e620000001000 */
[----:B------:R-:W-:Y:S01]  /*0310*/  FADD R5, R4, R8 ;  /* 0x0000000804057221 */ /* 0x000fe20000000000 */
[----:B------:R-:W-:-:S06]  /*0320*/  FSEL R9, R15, 1, P0 ;  /* 0x3f8000000f097808 */ /* 0x000fcc0000000000 */
[----:B------:R-:W2:Y:S01]  /*0330*/  MUFU.RCP R19, R19 ;  /* 0x0000001300137308 */ /* 0x000ea20000001000 */
[----:B------:R-:W-:Y:S01]  /*0340*/  FSEL R4, R15, 1, P1 ;  /* 0x3f8000000f047808 */ /* 0x000fe20000800000 */
[----:B----4-:R-:W-:Y:S01]  /*0350*/  FADD R14, R7, R14 ;  /* 0x0000000e070e7221 */ /* 0x010fe20000000000 */
[----:B------:R-:W-:Y:S01]  /*0360*/  FADD R5, R6, R5 ;  /* 0x0000000506057221 */ /* 0x000fe20000000000 */
[----:B------:R-:W-:Y:S02]  /*0370*/  @!P2 FMUL R9, R9, 16777216 ;  /* 0x4b8000000909a820 */ /* 0x000fe40000400000 */
[----:B------:R-:W-:Y:S01]  /*0380*/  @!P3 FMUL R4, R4, 16777216 ;  /* 0x4b8000000404b820 */ /* 0x000fe20000400000 */
[----:B-----5:R-:W-:Y:S01]  /*0390*/  FADD R14, -R17, R14 ;  /* 0x0000000e110e7221 */ /* 0x020fe20000000100 */
[----:B------:R-:W-:Y:S01]  /*03a0*/  FADD R5, -R16, R5 ;  /* 0x0000000510057221 */ /* 0x000fe20000000100 */
[----:B-1----:R-:W-:Y:S01]  /*03b0*/  FMUL R18, R18, R9 ;  /* 0x0000000912127220 */ /* 0x002fe20000400000 */
[----:B--2---:R-:W-:-:S03]  /*03c0*/  FMUL R19, R19, R4 ;  /* 0x0000000413137220 */ /* 0x004fc60000400000 */
[----:B------:R-:W-:Y:S01]  /*03d0*/  FMUL R5, R5, R18 ;  /* 0x0000001205057220 */ /* 0x000fe20000400000 */
[----:B------:R-:W-:-:S03]  /*03e0*/  FMUL R14, R14, R19 ;  /* 0x000000130e0e7220 */ /* 0x000fc60000400000 */
[----:B------:R-:W-:Y:S01]  /*03f0*/  FFMA R5, R10, R5, R12 ;  /* 0x000000050a057223 */ /* 0x000fe2000000000c */
[----:B------:R-:W-:-:S04]  /*0400*/  FFMA R11, R11, R14, R13 ;  /* 0x0000000e0b0b7223 */ /* 0x000fc8000000000d */
[----:B------:R-:W-:Y:S02]  /*0410*/  FSETP.GEU.AND P0, PT, R5, RZ, PT ;  /* 0x000000ff0500720b */ /* 0x000fe40003f0e000 */
[----:B------:R-:W-:Y:S01]  /*0420*/  FSETP.GEU.AND P1, PT, R11, RZ, PT ;  /* 0x000000ff0b00720b */ /* 0x000fe20003f2e000 */
[----:B0-----:R-:W-:Y:S01]  /*0430*/  IMAD.WIDE R2, R0, 0x4, R2 ;  /* 0x0000000400027825 */ /* 0x001fe200078e0202 */
[----:B------:R-:W-:Y:S02]  /*0440*/  FSEL R10, R5, RZ, P0 ;  /* 0x000000ff050a7208 */ /* 0x000fe40000000000 */
[----:B------:R-:W-:-:S05]  /*0450*/  FSEL R11, R11, RZ, P1 ;  /* 0x000000ff0b0b7208 */ /* 0x000fca0000800000 */
[----:B------:R-:W-:Y:S01]  /*0460*/  STG.E.64 desc[UR4][R2.64], R10 ;  /* 0x0000000a02007986 */ /* 0x000fe2000c101b04 */
[----:B------:R-:W-:Y:S05]  /*0470*/  EXIT ;  /* 0x000000000000794d */ /* 0x000fea0003800000 */
.L_x_0:
[----:B------:R-:W-:-:S00]  /*0480*/  BRA `(.L_x_0) ;  /* 0xfffffffc00fc7947 */ /* 0x000fc0000383ffff */
[----:B------:R-:W-:-:S00]  /*0490*/  NOP ;  /* 0x0000000000007918 */ /* 0x000fc00000000000 */
        /* <DEDUP_REMOVED lines=14> */
.L_x_1:


//--------------------- .nv.global.init           --------------------------
	.section	.nv.global.init,"aw",@progbits
.nv.global.init:
	.type		_$_str,@object
	.size		_$_str,(_$_str_$_2 - _$_str)
_$_str:
        /*0000*/ 	.byte	0x5f, 0x5f, 0x43, 0x55, 0x44, 0x41, 0x5f, 0x46, 0x54, 0x5a, 0x00
	.type		_$_str_$_2,@object
	.size		_$_str_$_2,(.L_1 - _$_str_$_2)
_$_str_$_2:
        /*000b*/ 	.byte	0x5f, 0x5f, 0x43, 0x55, 0x44, 0x41, 0x5f, 0x50, 0x52, 0x45, 0x43, 0x5f, 0x53, 0x51, 0x52, 0x54
        /*001b*/ 	.byte	0x00
.L_1:


//--------------------- .nv.constant0.triton_poi_fused__native_batch_norm_legit_no_training_add_relu_11 --------------------------
	.section	.nv.constant0.triton_poi_fused__native_batch_norm_legit_no_training_add_relu_11,"a",@progbits
	.sectionflags	@""
	.align	4
.nv.constant0.triton_poi_fused__native_batch_norm_legit_no_training_add_relu_11:
	.zero		596
